//
// Generated by NVIDIA NVVM Compiler
//
// Compiler Build ID: CL-36424714
// Cuda compilation tools, release 13.0, V13.0.88
// Based on NVVM 20.0.0
//

.version 9.0
.target sm_100
.address_size 64

	// .globl	_Z4stepiiPhS_

.visible .entry _Z4stepiiPhS_(
	.param .u32 _Z4stepiiPhS__param_0,
	.param .u32 _Z4stepiiPhS__param_1,
	.param .u64 .ptr .align 1 _Z4stepiiPhS__param_2,
	.param .u64 .ptr .align 1 _Z4stepiiPhS__param_3
)
{
	.reg .pred 	%p<45>;
	.reg .b16 	%rs<6>;
	.reg .b32 	%r<59>;
	.reg .b64 	%rd<19>;

	ld.param.u32 	%r28, [_Z4stepiiPhS__param_0];
	ld.param.u32 	%r29, [_Z4stepiiPhS__param_1];
	ld.param.u64 	%rd7, [_Z4stepiiPhS__param_2];
	ld.param.u64 	%rd8, [_Z4stepiiPhS__param_3];
	cvta.to.global.u64 	%rd9, %rd8;
	cvta.to.global.u64 	%rd1, %rd7;
	mov.u32 	%r31, %ctaid.x;
	shl.b32 	%r32, %r31, 4;
	mov.u32 	%r33, %tid.x;
	add.s32 	%r1, %r32, %r33;
	mov.u32 	%r34, %ctaid.y;
	shl.b32 	%r35, %r34, 4;
	mov.u32 	%r36, %tid.y;
	add.s32 	%r2, %r35, %r36;
	mul.lo.s32 	%r3, %r29, %r1;
	add.s32 	%r37, %r3, %r2;
	cvt.s64.s32 	%rd10, %r37;
	add.s64 	%rd2, %rd1, %rd10;
	ld.global.u8 	%rs1, [%rd2];
	add.s64 	%rd3, %rd9, %rd10;
	st.global.u8 	[%rd3], %rs1;
	setp.gt.s32 	%p4, %r1, 0;
	setp.le.s32 	%p5, %r1, %r29;
	and.pred  	%p1, %p4, %p5;
	not.pred 	%p6, %p1;
	setp.ge.s32 	%p7, %r2, %r28;
	mov.b32 	%r51, 0;
	or.pred  	%p8, %p7, %p6;
	@%p8 bra 	$L__BB0_2;
	sub.s32 	%r38, %r3, %r29;
	add.s32 	%r39, %r38, %r2;
	cvt.s64.s32 	%rd11, %r39;
	add.s64 	%rd12, %rd1, %rd11;
	ld.global.u8 	%r51, [%rd12];
$L__BB0_2:
	setp.ge.s32 	%p9, %r2, %r28;
	add.s32 	%r41, %r1, 1;
	setp.gt.s32 	%p10, %r1, -2;
	setp.lt.s32 	%p11, %r41, %r29;
	and.pred  	%p2, %p10, %p11;
	not.pred 	%p12, %p2;
	mov.b32 	%r52, 0;
	or.pred  	%p13, %p9, %p12;
	@%p13 bra 	$L__BB0_4;
	cvt.s64.s32 	%rd13, %r29;
	add.s64 	%rd14, %rd2, %rd13;
	ld.global.u8 	%r52, [%rd14];
$L__BB0_4:
	add.s32 	%r8, %r52, %r51;
	setp.gt.s32 	%p14, %r1, -1;
	setp.lt.s32 	%p15, %r1, %r29;
	and.pred  	%p3, %p14, %p15;
	not.pred 	%p16, %p3;
	setp.eq.s32 	%p17, %r2, 0;
	or.pred  	%p18, %p17, %p16;
	setp.gt.s32 	%p19, %r2, %r28;
	mov.b32 	%r53, 0;
	or.pred  	%p20, %p19, %p18;
	@%p20 bra 	$L__BB0_6;
	ld.global.u8 	%r53, [%rd2+-1];
$L__BB0_6:
	add.s32 	%r11, %r8, %r53;
	add.s32 	%r12, %r2, 1;
	setp.ge.s32 	%p21, %r12, %r28;
	mov.b32 	%r54, 0;
	or.pred  	%p23, %p16, %p21;
	@%p23 bra 	$L__BB0_8;
	ld.global.u8 	%r54, [%rd2+1];
$L__BB0_8:
	setp.gt.s32 	%p24, %r2, %r28;
	setp.eq.s32 	%p25, %r2, 0;
	add.s32 	%r15, %r11, %r54;
	or.pred  	%p27, %p25, %p6;
	sub.s32 	%r46, %r3, %r29;
	cvt.s64.s32 	%rd15, %r46;
	cvt.u64.u32 	%rd4, %r2;
	add.s64 	%rd16, %rd4, %rd15;
	add.s64 	%rd5, %rd1, %rd16;
	mov.b32 	%r55, 0;
	or.pred  	%p28, %p24, %p27;
	@%p28 bra 	$L__BB0_10;
	ld.global.u8 	%r55, [%rd5+-1];
$L__BB0_10:
	setp.ge.s32 	%p29, %r12, %r28;
	add.s32 	%r18, %r15, %r55;
	mov.b32 	%r56, 0;
	or.pred  	%p31, %p6, %p29;
	@%p31 bra 	$L__BB0_12;
	ld.global.u8 	%r56, [%rd5+1];
$L__BB0_12:
	setp.gt.s32 	%p32, %r2, %r28;
	setp.eq.s32 	%p33, %r2, 0;
	add.s32 	%r21, %r18, %r56;
	or.pred  	%p35, %p33, %p12;
	add.s32 	%r49, %r3, %r29;
	cvt.s64.s32 	%rd17, %r49;
	add.s64 	%rd18, %rd4, %rd17;
	add.s64 	%rd6, %rd1, %rd18;
	mov.b32 	%r57, 0;
	or.pred  	%p36, %p32, %p35;
	@%p36 bra 	$L__BB0_14;
	ld.global.u8 	%r57, [%rd6+-1];
$L__BB0_14:
	setp.ge.s32 	%p37, %r12, %r28;
	add.s32 	%r24, %r21, %r57;
	mov.b32 	%r58, 0;
	or.pred  	%p39, %p12, %p37;
	@%p39 bra 	$L__BB0_16;
	ld.global.u8 	%r58, [%rd6+1];
$L__BB0_16:
	add.s32 	%r27, %r24, %r58;
	setp.gt.u32 	%p40, %r27, 1;
	@%p40 bra 	$L__BB0_18;
	mov.b16 	%rs5, 0;
	st.global.u8 	[%rd3], %rs5;
	bra.uni 	$L__BB0_22;
$L__BB0_18:
	setp.lt.u32 	%p41, %r27, 4;
	@%p41 bra 	$L__BB0_20;
	mov.b16 	%rs4, 0;
	st.global.u8 	[%rd3], %rs4;
	bra.uni 	$L__BB0_22;
$L__BB0_20:
	setp.ne.s32 	%p42, %r27, 3;
	setp.ne.s16 	%p43, %rs1, 0;
	or.pred  	%p44, %p42, %p43;
	@%p44 bra 	$L__BB0_22;
	mov.b16 	%rs3, 1;
	st.global.u8 	[%rd3], %rs3;
$L__BB0_22:
	ret;

}


// ===== COMPILED SASS (sm_100) =====

	.target	sm_100

	.elftype	@"ET_EXEC"


//--------------------- .note.nv.tkinfo           --------------------------
	.section	.note.nv.tkinfo,"",@"SHT_NOTE"
	.sectionflags	@"SHF_NOTE_NV_TKINFO"
	.tkinfo
        /*0018*/ 	.word	0x00000002
        /*0030*/ 	.string	""
        /*0030*/ 	.string	"ptxas"
        /*0030*/ 	.string	"Cuda compilation tools, release 13.0, V13.0.88"
        /*0030*/ 	.string	"Build cuda_13.0.r13.0/compiler.36424714_0"
        /*0030*/ 	.string	"-arch sm_100 -m 64 "



//--------------------- .note.nv.cuinfo           --------------------------
	.section	.note.nv.cuinfo,"",@"SHT_NOTE"
	.sectionflags	@"SHF_NOTE_NV_CUINFO"
        /*0018*/ 	.short	0x0002
        /*001a*/ 	.short	0x0064
        /*001c*/ 	.short	0x0082
	.zero		2


//--------------------- .nv.info                  --------------------------
	.section	.nv.info,"",@"SHT_CUDA_INFO"
	.align	4


	//----- nvinfo : EIATTR_REGCOUNT
	.align		4
        /*0000*/ 	.byte	0x04, 0x2f
        /*0002*/ 	.short	(.L_1 - .L_0)
	.align		4
.L_0:
        /*0004*/ 	.word	index@(_Z4stepiiPhS_)
        /*0008*/ 	.word	0x00000018


	//----- nvinfo : EIATTR_FRAME_SIZE
	.align		4
.L_1:
        /*000c*/ 	.byte	0x04, 0x11
        /*000e*/ 	.short	(.L_3 - .L_2)
	.align		4
.L_2:
        /*0010*/ 	.word	index@(_Z4stepiiPhS_)
        /*0014*/ 	.word	0x00000000


	//----- nvinfo : EIATTR_MIN_STACK_SIZE
	.align		4
.L_3:
        /*0018*/ 	.byte	0x04, 0x12
        /*001a*/ 	.short	(.L_5 - .L_4)
	.align		4
.L_4:
        /*001c*/ 	.word	index@(_Z4stepiiPhS_)
        /*0020*/ 	.word	0x00000000
.L_5:


//--------------------- .nv.compat                --------------------------
	.section	.nv.compat,"",@"SHT_CUDA_COMPAT_INFO"
	.align	4
        /*0000*/ 	.byte	0x02, 0x09, 0x00, 0x00, 0x02, 0x02, 0x01, 0x00, 0x02, 0x05, 0x05, 0x00, 0x03, 0x07, 0x01, 0x01
        /*0010*/ 	.byte	0x02, 0x03, 0x00, 0x00, 0x02, 0x06, 0x01, 0x00, 0x04, 0x0b, 0x08, 0x00, 0x09, 0x00, 0x00, 0x00
        /*0020*/ 	.byte	0x00, 0x00, 0x00, 0x00


//--------------------- .nv.info._Z4stepiiPhS_    --------------------------
	.section	.nv.info._Z4stepiiPhS_,"",@"SHT_CUDA_INFO"
	.sectionflags	@""
	.align	4


	//----- nvinfo : EIATTR_CUDA_API_VERSION
	.align		4
        /*0000*/ 	.byte	0x04, 0x37
        /*0002*/ 	.short	(.L_7 - .L_6)
.L_6:
        /*0004*/ 	.word	0x00000082


	//----- nvinfo : EIATTR_KPARAM_INFO
	.align		4
.L_7:
        /*0008*/ 	.byte	0x04, 0x17
        /*000a*/ 	.short	(.L_9 - .L_8)
.L_8:
        /*000c*/ 	.word	0x00000000
        /*0010*/ 	.short	0x0003
        /*0012*/ 	.short	0x0010
        /*0014*/ 	.byte	0x00, 0xf5, 0x21, 0x00


	//----- nvinfo : EIATTR_KPARAM_INFO
	.align		4
.L_9:
        /*0018*/ 	.byte	0x04, 0x17
        /*001a*/ 	.short	(.L_11 - .L_10)
.L_10:
        /*001c*/ 	.word	0x00000000
        /*0020*/ 	.short	0x0002
        /*0022*/ 	.short	0x0008
        /*0024*/ 	.byte	0x00, 0xf5, 0x21, 0x00


	//----- nvinfo : EIATTR_KPARAM_INFO
	.align		4
.L_11:
        /*0028*/ 	.byte	0x04, 0x17
        /*002a*/ 	.short	(.L_13 - .L_12)
.L_12:
        /*002c*/ 	.word	0x00000000
        /*0030*/ 	.short	0x0001
        /*0032*/ 	.short	0x0004
        /*0034*/ 	.byte	0x00, 0xf0, 0x11, 0x00


	//----- nvinfo : EIATTR_KPARAM_INFO
	.align		4
.L_13:
        /*0038*/ 	.byte	0x04, 0x17
        /*003a*/ 	.short	(.L_15 - .L_14)
.L_14:
        /*003c*/ 	.word	0x00000000
        /*0040*/ 	.short	0x0000
        /*0042*/ 	.short	0x0000
        /*0044*/ 	.byte	0x00, 0xf0, 0x11, 0x00


	//----- nvinfo : EIATTR_SPARSE_MMA_MASK
	.align		4
.L_15:
        /*0048*/ 	.byte	0x03, 0x50
        /*004a*/ 	.short	0x0000


	//----- nvinfo : EIATTR_MAXREG_COUNT
	.align		4
        /*004c*/ 	.byte	0x03, 0x1b
        /*004e*/ 	.short	0x00ff


	//----- nvinfo : EIATTR_MERCURY_ISA_VERSION
	.align		4
        /*0050*/ 	.byte	0x03, 0x5f
        /*0052*/ 	.short	0x0101


	//----- nvinfo : EIATTR_VRC_CTA_INIT_COUNT
	.align		4
        /*0054*/ 	.byte	0x02, 0x4a
	.zero		1
	.zero		1


	//----- nvinfo : EIATTR_EXIT_INSTR_OFFSETS
	.align		4
        /*0058*/ 	.byte	0x04, 0x1c
        /*005a*/ 	.short	(.L_17 - .L_16)


	//   ....[0]....
.L_16:
        /*005c*/ 	.word	0x00000470


	//   ....[1]....
        /*0060*/ 	.word	0x000004a0


	//   ....[2]....
        /*0064*/ 	.word	0x000004d0


	//   ....[3]....
        /*0068*/ 	.word	0x00000500


	//----- nvinfo : EIATTR_CBANK_PARAM_SIZE
	.align		4
.L_17:
        /*006c*/ 	.byte	0x03, 0x19
        /*006e*/ 	.short	0x0018


	//----- nvinfo : EIATTR_PARAM_CBANK
	.align		4
        /*0070*/ 	.byte	0x04, 0x0a
        /*0072*/ 	.short	(.L_19 - .L_18)
	.align		4
.L_18:
        /*0074*/ 	.word	index@(.nv.constant0._Z4stepiiPhS_)
        /*0078*/ 	.short	0x0380
        /*007a*/ 	.short	0x0018


	//----- nvinfo : EIATTR_SW_WAR
	.align		4
.L_19:
        /*007c*/ 	.byte	0x04, 0x36
        /*007e*/ 	.short	(.L_21 - .L_20)
.L_20:
        /*0080*/ 	.word	0x00000008
.L_21:


//--------------------- .nv.callgraph             --------------------------
	.section	.nv.callgraph,"",@"SHT_CUDA_CALLGRAPH"
	.align	4
	.sectionentsize	8
	.align		4
        /*0000*/ 	.word	0x00000000
	.align		4
        /*0004*/ 	.word	0xffffffff
	.align		4
        /*0008*/ 	.word	0x00000000
	.align		4
        /*000c*/ 	.word	0xfffffffe
	.align		4
        /*0010*/ 	.word	0x00000000
	.align		4
        /*0014*/ 	.word	0xfffffffd
	.align		4
        /*0018*/ 	.word	0x00000000
	.align		4
        /*001c*/ 	.word	0xfffffffc


//--------------------- .text._Z4stepiiPhS_       --------------------------
	.section	.text._Z4stepiiPhS_,"ax",@progbits
	.align	128
        .global         _Z4stepiiPhS_
        .type           _Z4stepiiPhS_,@function
        .size           _Z4stepiiPhS_,(.L_x_1 - _Z4stepiiPhS_)
        .other          _Z4stepiiPhS_,@"STO_CUDA_ENTRY STV_DEFAULT"
_Z4stepiiPhS_:
.text._Z4stepiiPhS_:
[----:B------:R-:W-:Y:S01]  /*0000*/  LDC R1, c[0x0][0x37c] ;  /* 0x0000df00ff017b82 */ /* 0x000fe20000000800 */
[----:B------:R-:W0:Y:S07]  /*0010*/  S2R R0, SR_CTAID.X ;  /* 0x0000000000007919 */ /* 0x000e2e0000002500 */
[----:B------:R-:W1:Y:S01]  /*0020*/  LDC.64 R6, c[0x0][0x380] ;  /* 0x0000e000ff067b82 */ /* 0x000e620000000a00 */
[----:B------:R-:W2:Y:S01]  /*0030*/  LDCU.64 UR4, c[0x0][0x358] ;  /* 0x00006b00ff0477ac */ /* 0x000ea20008000a00 */
[----:B------:R-:W0:Y:S01]  /*0040*/  S2R R3, SR_TID.X ;  /* 0x0000000000037919 */ /* 0x000e220000002100 */
[----:B------:R-:W3:Y:S01]  /*0050*/  LDCU.64 UR6, c[0x0][0x390] ;  /* 0x00007200ff0677ac */ /* 0x000ee20008000a00 */
[----:B------:R-:W4:Y:S04]  /*0060*/  S2R R17, SR_CTAID.Y ;  /* 0x0000000000117919 */ /* 0x000f280000002600 */
[----:B------:R-:W5:Y:S01]  /*0070*/  LDC.64 R8, c[0x0][0x388] ;  /* 0x0000e200ff087b82 */ /* 0x000f620000000a00 */
[----:B------:R-:W4:Y:S01]  /*0080*/  S2R R2, SR_TID.Y ;  /* 0x0000000000027919 */ /* 0x000f220000002200 */
[----:B0-----:R-:W-:-:S02]  /*0090*/  IMAD R0, R0, 0x10, R3 ;  /* 0x0000001000007824 */ /* 0x001fc400078e0203 */
[----:B----4-:R-:W-:-:S04]  /*00a0*/  IMAD R17, R17, 0x10, R2 ;  /* 0x0000001011117824 */ /* 0x010fc800078e0202 */
[----:B-1----:R-:W-:-:S05]  /*00b0*/  IMAD R11, R0, R7, R17 ;  /* 0x00000007000b7224 */ /* 0x002fca00078e0211 */
[----:B------:R-:W-:Y:S02]  /*00c0*/  SHF.R.S32.HI R16, RZ, 0x1f, R11 ;  /* 0x0000001fff107819 */ /* 0x000fe4000001140b */
[----:B-----5:R-:W-:-:S05]  /*00d0*/  IADD3 R4, P0, PT, R11, R8, RZ ;  /* 0x000000080b047210 */ /* 0x020fca0007f1e0ff */
[----:B------:R-:W-:-:S05]  /*00e0*/  IMAD.X R5, R16, 0x1, R9, P0 ;  /* 0x0000000110057824 */ /* 0x000fca00000e0609 */
[----:B--2---:R-:W2:Y:S01]  /*00f0*/  LDG.E.U8 R15, desc[UR4][R4.64] ;  /* 0x00000004040f7981 */ /* 0x004ea2000c1e1100 */
[C---:B------:R-:W-:Y:S01]  /*0100*/  VIADD R2, R0.reuse, 0x1 ;  /* 0x0000000100027836 */ /* 0x040fe20000000000 */
[CC--:B------:R-:W-:Y:S01]  /*0110*/  ISETP.GT.AND P4, PT, R0.reuse, R7.reuse, PT ;  /* 0x000000070000720c */ /* 0x0c0fe20003f84270 */
[CCC-:B------:R-:W-:Y:S01]  /*0120*/  IMAD R14, R0.reuse, R7.reuse, -R7.reuse ;  /* 0x00000007000e7224 */ /* 0x1c0fe200078e0a07 */
[----:B---3--:R-:W-:Y:S01]  /*0130*/  IADD3 R10, P1, PT, R11, UR6, RZ ;  /* 0x000000060b0a7c10 */ /* 0x008fe2000ff3e0ff */
[-C--:B------:R-:W-:Y:S01]  /*0140*/  IMAD R12, R0, R7.reuse, R7 ;  /* 0x00000007000c7224 */ /* 0x080fe200078e0207 */
[----:B------:R-:W-:Y:S01]  /*0150*/  ISETP.GE.AND P0, PT, R2, R7, PT ;  /* 0x000000070200720c */ /* 0x000fe20003f06270 */
[----:B------:R-:W-:Y:S01]  /*0160*/  VIADD R21, R17, 0x1 ;  /* 0x0000000111157836 */ /* 0x000fe20000000000 */
[C---:B------:R-:W-:Y:S02]  /*0170*/  ISETP.GT.AND P4, PT, R0.reuse, RZ, !P4 ;  /* 0x000000ff0000720c */ /* 0x040fe40006784270 */
[----:B------:R-:W-:-:S02]  /*0180*/  ISETP.GT.AND P0, PT, R0, -0x2, !P0 ;  /* 0xfffffffe0000780c */ /* 0x000fc40004704270 */
[--C-:B------:R-:W-:Y:S02]  /*0190*/  SHF.R.S32.HI R18, RZ, 0x1f, R14.reuse ;  /* 0x0000001fff127819 */ /* 0x100fe4000001140e */
[C---:B------:R-:W-:Y:S02]  /*01a0*/  ISETP.GE.OR P2, PT, R17.reuse, R6, !P0 ;  /* 0x000000061100720c */ /* 0x040fe40004746670 */
[C---:B------:R-:W-:Y:S02]  /*01b0*/  IADD3 R2, P3, P5, R17.reuse, R8, R14 ;  /* 0x0000000811027210 */ /* 0x040fe40007d7e00e */
[----:B------:R-:W-:Y:S02]  /*01c0*/  ISETP.GE.OR P6, PT, R17, R6, !P4 ;  /* 0x000000061100720c */ /* 0x000fe400067c6670 */
[----:B------:R-:W-:Y:S02]  /*01d0*/  SHF.R.S32.HI R20, RZ, 0x1f, R12 ;  /* 0x0000001fff147819 */ /* 0x000fe4000001140c */
[----:B------:R-:W-:-:S02]  /*01e0*/  IADD3.X R3, PT, PT, RZ, R9, R18, P3, P5 ;  /* 0x00000009ff037210 */ /* 0x000fc40001fea412 */
[C---:B------:R-:W-:Y:S02]  /*01f0*/  IADD3 R12, P3, P5, R17.reuse, R8, R12 ;  /* 0x00000008110c7210 */ /* 0x040fe40007d7e00c */
[----:B------:R-:W-:Y:S02]  /*0200*/  IADD3.X R11, PT, PT, R16, UR7, RZ, P1, !PT ;  /* 0x00000007100b7c10 */ /* 0x000fe40008ffe4ff */
[----:B------:R-:W-:Y:S02]  /*0210*/  IADD3.X R13, PT, PT, RZ, R9, R20, P3, P5 ;  /* 0x00000009ff0d7210 */ /* 0x000fe40001fea414 */
[-C--:B------:R-:W-:Y:S01]  /*0220*/  ISETP.GE.AND P1, PT, R0, R7.reuse, PT ;  /* 0x000000070000720c */ /* 0x080fe20003f26270 */
[----:B------:R-:W-:Y:S01]  /*0230*/  @!P6 IMAD.IADD R14, R17, 0x1, R14 ;  /* 0x00000001110ee824 */ /* 0x000fe200078e020e */
[----:B------:R-:W-:Y:S02]  /*0240*/  @!P2 IADD3 R18, P3, PT, R4, R7, RZ ;  /* 0x000000070412a210 */ /* 0x000fe40007f7e0ff */
[----:B------:R-:W-:-:S02]  /*0250*/  ISETP.GT.AND P1, PT, R0, -0x1, !P1 ;  /* 0xffffffff0000780c */ /* 0x000fc40004f24270 */
[----:B------:R-:W-:Y:S01]  /*0260*/  @!P2 LEA.HI.X.SX32 R19, R7, R5, 0x1, P3 ;  /* 0x000000050713a211 */ /* 0x000fe200018f0eff */
[----:B------:R-:W-:Y:S01]  /*0270*/  IMAD.MOV.U32 R7, RZ, RZ, RZ ;  /* 0x000000ffff077224 */ /* 0x000fe200078e00ff */
[C---:B------:R-:W-:Y:S02]  /*0280*/  ISETP.EQ.OR P3, PT, R17.reuse, RZ, !P1 ;  /* 0x000000ff1100720c */ /* 0x040fe40004f62670 */
[C---:B------:R-:W-:Y:S02]  /*0290*/  @!P6 IADD3 R8, P5, PT, R14.reuse, R8, RZ ;  /* 0x000000080e08e210 */ /* 0x040fe40007fbe0ff */
[C---:B------:R-:W-:Y:S02]  /*02a0*/  ISETP.GT.OR P3, PT, R17.reuse, R6, P3 ;  /* 0x000000061100720c */ /* 0x040fe40001f64670 */
[----:B------:R-:W-:Y:S02]  /*02b0*/  @!P6 LEA.HI.X.SX32 R9, R14, R9, 0x1, P5 ;  /* 0x000000090e09e211 */ /* 0x000fe400028f0eff */
[----:B------:R-:W-:-:S02]  /*02c0*/  ISETP.EQ.OR P5, PT, R17, RZ, !P0 ;  /* 0x000000ff1100720c */ /* 0x000fc400047a2670 */
[CC--:B------:R-:W-:Y:S01]  /*02d0*/  ISETP.GE.OR P1, PT, R21.reuse, R6.reuse, !P1 ;  /* 0x000000061500720c */ /* 0x0c0fe20004f26670 */
[----:B------:R-:W-:Y:S01]  /*02e0*/  IMAD.MOV.U32 R0, RZ, RZ, RZ ;  /* 0x000000ffff007224 */ /* 0x000fe200078e00ff */
[-C--:B------:R-:W-:Y:S02]  /*02f0*/  ISETP.GE.OR P0, PT, R21, R6.reuse, !P0 ;  /* 0x000000061500720c */ /* 0x080fe40004706670 */
[C---:B------:R-:W-:Y:S01]  /*0300*/  ISETP.GT.OR P5, PT, R17.reuse, R6, P5 ;  /* 0x000000061100720c */ /* 0x040fe20002fa4670 */
[----:B------:R-:W-:Y:S01]  /*0310*/  IMAD.MOV.U32 R14, RZ, RZ, RZ ;  /* 0x000000ffff0e7224 */ /* 0x000fe200078e00ff */
[----:B--2---:R0:W-:Y:S04]  /*0320*/  STG.E.U8 desc[UR4][R10.64], R15 ;  /* 0x0000000f0a007986 */ /* 0x0041e8000c101104 */
[----:B------:R1:W2:Y:S01]  /*0330*/  @!P2 LDG.E.U8 R7, desc[UR4][R18.64] ;  /* 0x000000041207a981 */ /* 0x0002a2000c1e1100 */
[----:B------:R-:W-:-:S02]  /*0340*/  ISETP.EQ.OR P2, PT, R17, RZ, !P4 ;  /* 0x000000ff1100720c */ /* 0x000fc40006742670 */
[-C--:B------:R-:W-:Y:S01]  /*0350*/  ISETP.GE.OR P4, PT, R21, R6.reuse, !P4 ;  /* 0x000000061500720c */ /* 0x080fe20006786670 */
[----:B------:R-:W2:Y:S01]  /*0360*/  @!P6 LDG.E.U8 R0, desc[UR4][R8.64] ;  /* 0x000000040800e981 */ /* 0x000ea2000c1e1100 */
[----:B------:R-:W-:Y:S01]  /*0370*/  ISETP.GT.OR P2, PT, R17, R6, P2 ;  /* 0x000000061100720c */ /* 0x000fe20001744670 */
[----:B------:R-:W-:Y:S01]  /*0380*/  IMAD.MOV.U32 R6, RZ, RZ, RZ ;  /* 0x000000ffff067224 */ /* 0x000fe200078e00ff */
[----:B------:R-:W-:Y:S01]  /*0390*/  CS2R R16, SRZ ;  /* 0x0000000000107805 */ /* 0x000fe2000001ff00 */
[----:B------:R-:W3:Y:S01]  /*03a0*/  @!P1 LDG.E.U8 R14, desc[UR4][R4.64+0x1] ;  /* 0x00000104040e9981 */ /* 0x000ee2000c1e1100 */
[----:B-1----:R-:W-:-:S03]  /*03b0*/  CS2R R18, SRZ ;  /* 0x0000000000127805 */ /* 0x002fc6000001ff00 */
[----:B------:R-:W2:Y:S04]  /*03c0*/  @!P3 LDG.E.U8 R6, desc[UR4][R4.64+-0x1] ;  /* 0xffffff040406b981 */ /* 0x000ea8000c1e1100 */
[----:B------:R-:W4:Y:S04]  /*03d0*/  @!P4 LDG.E.U8 R16, desc[UR4][R2.64+0x1] ;  /* 0x000001040210c981 */ /* 0x000f28000c1e1100 */
[----:B------:R-:W3:Y:S04]  /*03e0*/  @!P2 LDG.E.U8 R17, desc[UR4][R2.64+-0x1] ;  /* 0xffffff040211a981 */ /* 0x000ee8000c1e1100 */
[----:B------:R-:W4:Y:S04]  /*03f0*/  @!P5 LDG.E.U8 R19, desc[UR4][R12.64+-0x1] ;  /* 0xffffff040c13d981 */ /* 0x000f28000c1e1100 */
[----:B------:R-:W5:Y:S01]  /*0400*/  @!P0 LDG.E.U8 R18, desc[UR4][R12.64+0x1] ;  /* 0x000001040c128981 */ /* 0x000f62000c1e1100 */
[----:B--2---:R-:W-:-:S04]  /*0410*/  IADD3 R0, PT, PT, R6, R7, R0 ;  /* 0x0000000706007210 */ /* 0x004fc80007ffe000 */
[----:B---3--:R-:W-:-:S04]  /*0420*/  IADD3 R0, PT, PT, R17, R0, R14 ;  /* 0x0000000011007210 */ /* 0x008fc80007ffe00e */
[----:B----4-:R-:W-:-:S05]  /*0430*/  IADD3 R19, PT, PT, R19, R0, R16 ;  /* 0x0000000013137210 */ /* 0x010fca0007ffe010 */
[----:B-----5:R-:W-:-:S05]  /*0440*/  IMAD.IADD R18, R19, 0x1, R18 ;  /* 0x0000000113127824 */ /* 0x020fca00078e0212 */
[----:B------:R-:W-:-:S13]  /*0450*/  ISETP.GT.U32.AND P0, PT, R18, 0x1, PT ;  /* 0x000000011200780c */ /* 0x000fda0003f04070 */
[----:B------:R0:W-:Y:S01]  /*0460*/  @!P0 STG.E.U8 desc[UR4][R10.64], RZ ;  /* 0x000000ff0a008986 */ /* 0x0001e2000c101104 */
[----:B------:R-:W-:Y:S05]  /*0470*/  @!P0 EXIT ;  /* 0x000000000000894d */ /* 0x000fea0003800000 */
[----:B------:R-:W-:-:S13]  /*0480*/  ISETP.GE.U32.AND P0, PT, R18, 0x4, PT ;  /* 0x000000041200780c */ /* 0x000fda0003f06070 */
[----:B------:R1:W-:Y:S01]  /*0490*/  @P0 STG.E.U8 desc[UR4][R10.64], RZ ;  /* 0x000000ff0a000986 */ /* 0x0003e2000c101104 */
[----:B------:R-:W-:Y:S05]  /*04a0*/  @P0 EXIT ;  /* 0x000000000000094d */ /* 0x000fea0003800000 */
[----:B------:R-:W-:-:S04]  /*04b0*/  ISETP.NE.AND P0, PT, R15, RZ, PT ;  /* 0x000000ff0f00720c */ /* 0x000fc80003f05270 */
[----:B------:R-:W-:-:S13]  /*04c0*/  ISETP.NE.OR P0, PT, R18, 0x3, P0 ;  /* 0x000000031200780c */ /* 0x000fda0000705670 */
[----:B------:R-:W-:Y:S05]  /*04d0*/  @P0 EXIT ;  /* 0x000000000000094d */ /* 0x000fea0003800000 */
[----:B------:R-:W-:-:S05]  /*04e0*/  IMAD.MOV.U32 R5, RZ, RZ, 0x1 ;  /* 0x00000001ff057424 */ /* 0x000fca00078e00ff */
[----:B------:R-:W-:Y:S01]  /*04f0*/  STG.E.U8 desc[UR4][R10.64], R5 ;  /* 0x000000050a007986 */ /* 0x000fe2000c101104 */
[----:B------:R-:W-:Y:S05]  /*0500*/  EXIT ;  /* 0x000000000000794d */ /* 0x000fea0003800000 */
.L_x_0:
[----:B------:R-:W-:-:S00]  /*0510*/  BRA `(.L_x_0) ;  /* 0xfffffffc00fc7947 */ /* 0x000fc0000383ffff */
[----:B------:R-:W-:-:S00]  /*0520*/  NOP ;  /* 0x0000000000007918 */ /* 0x000fc00000000000 */
        /* <DEDUP_REMOVED lines=13> */
.L_x_1:


//--------------------- .nv.shared.reserved.0     --------------------------
	.section	.nv.shared.reserved.0,"aw",@nobits
	.weak		__nv_reservedSMEM_offset_0_alias
	.size		__nv_reservedSMEM_offset_0_alias, 0, 64
	.other		__nv_reservedSMEM_offset_0_alias,@"STO_CUDA_RESERVED_SHARED STV_DEFAULT"
__nv_reservedSMEM_offset_0_alias:
	.zero		0
	.zero		64


//--------------------- .nv.constant0._Z4stepiiPhS_ --------------------------
	.section	.nv.constant0._Z4stepiiPhS_,"a",@progbits
	.sectionflags	@""
	.align	4
.nv.constant0._Z4stepiiPhS_:
	.zero		920


//--------------------- SYMBOLS --------------------------

	.type		.nv.reservedSmem.offset0,@object
	.size		.nv.reservedSmem.offset0,0x4
